	.headerflags	@"EF_CUDA_TEXMODE_UNIFIED EF_CUDA_64BIT_ADDRESS EF_CUDA_ACCELERATORS EF_CUDA_SM90 EF_CUDA_VIRTUAL_SM(EF_CUDA_SM90)"
	.elftype	@"ET_EXEC"


//--------------------- .nv.info                  --------------------------
	.section	.nv.info,"",@"SHT_CUDA_INFO"
	.align	4


	//----- nvinfo : EIATTR_REGCOUNT
	.align		4
        /*0000*/ 	.byte	0x04, 0x2f
        /*0002*/ 	.short	(.L_3 - .L_2)
	.align		4
.L_2:
        /*0004*/ 	.word	index@(triton_poi_fused__native_batch_norm_legit_no_training_convolution_hardtanh_33)
        /*0008*/ 	.word	0x00000020


	//----- nvinfo : EIATTR_MIN_STACK_SIZE
	.align		4
.L_3:
        /*000c*/ 	.byte	0x04, 0x12
        /*000e*/ 	.short	(.L_5 - .L_4)
	.align		4
.L_4:
        /*0010*/ 	.word	index@(triton_poi_fused__native_batch_norm_legit_no_training_convolution_hardtanh_33)
        /*0014*/ 	.word	0x00000000


	//----- nvinfo : EIATTR_FRAME_SIZE
	.align		4
.L_5:
        /*0018*/ 	.byte	0x04, 0x11
        /*001a*/ 	.short	(.L_7 - .L_6)
	.align		4
.L_6:
        /*001c*/ 	.word	index@(triton_poi_fused__native_batch_norm_legit_no_training_convolution_hardtanh_33)
        /*0020*/ 	.word	0x00000000


	//----- nvinfo : EIATTR_MIN_STACK_SIZE
	.align		4
.L_7:
        /*0024*/ 	.byte	0x04, 0x12
        /*0026*/ 	.short	(.L_9 - .L_8)
	.align		4
.L_8:
        /*0028*/ 	.word	index@(triton_poi_fused__native_batch_norm_legit_no_training_convolution_hardtanh_33)
        /*002c*/ 	.word	0x00000000
.L_9:


//--------------------- .nv.info.triton_poi_fused__native_batch_norm_legit_no_training_convolution_hardtanh_33 --------------------------
	.section	.nv.info.triton_poi_fused__native_batch_norm_legit_no_training_convolution_hardtanh_33,"",@"SHT_CUDA_INFO"
	.sectionflags	@""
	.align	4


	//----- nvinfo : EIATTR_CUDA_API_VERSION
	.align		4
        /*0000*/ 	.byte	0x04, 0x37
        /*0002*/ 	.short	(.L_11 - .L_10)
.L_10:
        /*0004*/ 	.word	0x0000007c


	//----- nvinfo : EIATTR_KPARAM_INFO
	.align		4
.L_11:
        /*0008*/ 	.byte	0x04, 0x17
        /*000a*/ 	.short	(.L_13 - .L_12)
.L_12:
        /*000c*/ 	.word	0x00000000
        /*0010*/ 	.short	0x0007
        /*0012*/ 	.short	0x0038
        /*0014*/ 	.byte	0x00, 0xf0, 0x11, 0x00


	//----- nvinfo : EIATTR_KPARAM_INFO
	.align		4
.L_13:
        /*0018*/ 	.byte	0x04, 0x17
        /*001a*/ 	.short	(.L_15 - .L_14)
.L_14:
        /*001c*/ 	.word	0x00000000
        /*0020*/ 	.short	0x0006
        /*0022*/ 	.short	0x0030
        /*0024*/ 	.byte	0x00, 0xf4, 0x21, 0x00


	//----- nvinfo : EIATTR_KPARAM_INFO
	.align		4
.L_15:
        /*0028*/ 	.byte	0x04, 0x17
        /*002a*/ 	.short	(.L_17 - .L_16)
.L_16:
        /*002c*/ 	.word	0x00000000
        /*0030*/ 	.short	0x0005
        /*0032*/ 	.short	0x0028
        /*0034*/ 	.byte	0x00, 0xf4, 0x21, 0x00


	//----- nvinfo : EIATTR_KPARAM_INFO
	.align		4
.L_17:
        /*0038*/ 	.byte	0x04, 0x17
        /*003a*/ 	.short	(.L_19 - .L_18)
.L_18:
        /*003c*/ 	.word	0x00000000
        /*0040*/ 	.short	0x0004
        /*0042*/ 	.short	0x0020
        /*0044*/ 	.byte	0x00, 0xf4, 0x21, 0x00


	//----- nvinfo : EIATTR_KPARAM_INFO
	.align		4
.L_19:
        /*0048*/ 	.byte	0x04, 0x17
        /*004a*/ 	.short	(.L_21 - .L_20)
.L_20:
        /*004c*/ 	.word	0x00000000
        /*0050*/ 	.short	0x0003
        /*0052*/ 	.short	0x0018
        /*0054*/ 	.byte	0x00, 0xf4, 0x21, 0x00


	//----- nvinfo : EIATTR_KPARAM_INFO
	.align		4
.L_21:
        /*0058*/ 	.byte	0x04, 0x17
        /*005a*/ 	.short	(.L_23 - .L_22)
.L_22:
        /*005c*/ 	.word	0x00000000
        /*0060*/ 	.short	0x0002
        /*0062*/ 	.short	0x0010
        /*0064*/ 	.byte	0x00, 0xf4, 0x21, 0x00


	//----- nvinfo : EIATTR_KPARAM_INFO
	.align		4
.L_23:
        /*0068*/ 	.byte	0x04, 0x17
        /*006a*/ 	.short	(.L_25 - .L_24)
.L_24:
        /*006c*/ 	.word	0x00000000
        /*0070*/ 	.short	0x0001
        /*0072*/ 	.short	0x0008
        /*0074*/ 	.byte	0x00, 0xf4, 0x21, 0x00


	//----- nvinfo : EIATTR_KPARAM_INFO
	.align		4
.L_25:
        /*0078*/ 	.byte	0x04, 0x17
        /*007a*/ 	.short	(.L_27 - .L_26)
.L_26:
        /*007c*/ 	.word	0x00000000
        /*0080*/ 	.short	0x0000
        /*0082*/ 	.short	0x0000
        /*0084*/ 	.byte	0x00, 0xf4, 0x21, 0x00


	//----- nvinfo : EIATTR_SPARSE_MMA_MASK
	.align		4
.L_27:
        /*0088*/ 	.byte	0x03, 0x50
        /*008a*/ 	.short	0x0000


	//----- nvinfo : EIATTR_MAXREG_COUNT
	.align		4
        /*008c*/ 	.byte	0x03, 0x1b
        /*008e*/ 	.short	0x00ff


	//----- nvinfo : EIATTR_EXIT_INSTR_OFFSETS
	.align		4
        /*0090*/ 	.byte	0x04, 0x1c
        /*0092*/ 	.short	(.L_29 - .L_28)


	//   ....[0]....
.L_28:
        /*0094*/ 	.word	0x000005f0


	//   ....[1]....
        /*0098*/ 	.word	0x00000610


	//----- nvinfo : EIATTR_REQNTID
	.align		4
.L_29:
        /*009c*/ 	.byte	0x04, 0x10
        /*009e*/ 	.short	(.L_31 - .L_30)
.L_30:
        /*00a0*/ 	.word	0x00000080
        /*00a4*/ 	.word	0x00000001
        /*00a8*/ 	.word	0x00000001


	//----- nvinfo : EIATTR_CBANK_PARAM_SIZE
	.align		4
.L_31:
        /*00ac*/ 	.byte	0x03, 0x19
        /*00ae*/ 	.short	0x003c


	//----- nvinfo : EIATTR_PARAM_CBANK
	.align		4
        /*00b0*/ 	.byte	0x04, 0x0a
        /*00b2*/ 	.short	(.L_33 - .L_32)
	.align		4
.L_32:
        /*00b4*/ 	.word	index@(.nv.constant0.triton_poi_fused__native_batch_norm_legit_no_training_convolution_hardtanh_33)
        /*00b8*/ 	.short	0x0210
        /*00ba*/ 	.short	0x003c


	//----- nvinfo : EIATTR_SW_WAR
	.align		4
.L_33:
        /*00bc*/ 	.byte	0x04, 0x36
        /*00be*/ 	.short	(.L_35 - .L_34)
.L_34:
        /*00c0*/ 	.word	0x00000008
.L_35:


//--------------------- .nv.callgraph             --------------------------
	.section	.nv.callgraph,"",@"SHT_CUDA_CALLGRAPH"
	.align	4
	.sectionentsize	8
	.align		4
        /*0000*/ 	.word	0x00000000
	.align		4
        /*0004*/ 	.word	0xffffffff
	.align		4
        /*0008*/ 	.word	0x00000000
	.align		4
        /*000c*/ 	.word	0xfffffffe
	.align		4
        /*0010*/ 	.word	0x00000000
	.align		4
        /*0014*/ 	.word	0xfffffffd
	.align		4
        /*0018*/ 	.word	0x00000000
	.align		4
        /*001c*/ 	.word	0xfffffffc


//--------------------- .nv.constant4             --------------------------
	.section	.nv.constant4,"a",@progbits
	.align	8
	.align		8
.nv.constant4:
        /*0000*/ 	.dword	_$_str
	.align		8
        /*0008*/ 	.dword	_$_str_$_2


//--------------------- .text.triton_poi_fused__native_batch_norm_legit_no_training_convolution_hardtanh_33 --------------------------
	.section	.text.triton_poi_fused__native_batch_norm_legit_no_training_convolution_hardtanh_33,"ax",@progbits
	.align	128
        .global         triton_poi_fused__native_batch_norm_legit_no_training_convolution_hardtanh_33
        .type           triton_poi_fused__native_batch_norm_legit_no_training_convolution_hardtanh_33,@function
        .size           triton_poi_fused__native_batch_norm_legit_no_training_convolution_hardtanh_33,(.L_x_1 - triton_poi_fused__native_batch_norm_legit_no_training_convolution_hardtanh_33)
        .other          triton_poi_fused__native_batch_norm_legit_no_training_convolution_hardtanh_33,@"STO_CUDA_ENTRY STV_DEFAULT"
triton_poi_fused__native_batch_norm_legit_no_training_convolution_hardtanh_33:
.text.triton_poi_fused__native_batch_norm_legit_no_training_convolution_hardtanh_33:
[----:B------:R-:W0:Y:S01]  /*0000*/  LDC R1, c[0x0][0x28] ;  /* 0x00000a00ff017b82 */ /* 0x000e220000000800 */
[----:B------:R-:W1:Y:S01]  /*0010*/  S2R R0, SR_TID.X ;  /* 0x0000000000007919 */ /* 0x000e620000002100 */
[----:B------:R-:W-:-:S06]  /*0020*/  HFMA2.MMA R6, -RZ, RZ, 0, 0 ;  /* 0x00000000ff067435 */ /* 0x000fcc00000001ff */
[----:B------:R-:W2:Y:S01]  /*0030*/  LDC.64 R8, c[0x0][0x228] ;  /* 0x00008a00ff087b82 */ /* 0x000ea20000000a00 */
[----:B------:R-:W-:Y:S01]  /*0040*/  MOV R4, RZ ;  /* 0x000000ff00047202 */ /* 0x000fe20000000f00 */
[----:B------:R-:W3:Y:S01]  /*0050*/  S2R R7, SR_CTAID.X ;  /* 0x0000000000077919 */ /* 0x000ee20000002500 */
[----:B------:R-:W-:-:S05]  /*0060*/  ULDC.64 UR4, c[0x0][0x208] ;  /* 0x0000820000047ab9 */ /* 0x000fca0000000a00 */
[----:B------:R-:W4:Y:S08]  /*0070*/  LDC.64 R16, c[0x0][0x218] ;  /* 0x00008600ff107b82 */ /* 0x000f300000000a00 */
[----:B------:R-:W5:Y:S08]  /*0080*/  LDC.64 R20, c[0x0][0x210] ;  /* 0x00008400ff147b82 */ /* 0x000f700000000a00 */
[----:B------:R-:W5:Y:S01]  /*0090*/  LDC.64 R12, c[0x0][0x238] ;  /* 0x00008e00ff0c7b82 */ /* 0x000f620000000a00 */
[----:B-1----:R-:W-:-:S04]  /*00a0*/  SHF.L.U32 R0, R0, 0x1, RZ ;  /* 0x0000000100007819 */ /* 0x002fc800000006ff */
[----:B------:R-:W-:-:S04]  /*00b0*/  LOP3.LUT R0, R0, 0xfe, RZ, 0xc0, !PT ;  /* 0x000000fe00007812 */ /* 0x000fc800078ec0ff */
[----:B---3--:R-:W-:-:S04]  /*00c0*/  LEA R7, R7, R0, 0x8 ;  /* 0x0000000007077211 */ /* 0x008fc800078e40ff */
[----:B------:R-:W-:Y:S01]  /*00d0*/  IADD3 R5, R7, 0x1, RZ ;  /* 0x0000000107057810 */ /* 0x000fe20007ffe0ff */
[C---:B------:R-:W-:Y:S01]  /*00e0*/  IMAD.HI R0, R7.reuse, -0x193d4bb7, R6 ;  /* 0xe6c2b44907007827 */ /* 0x040fe200078e0206 */
[----:B------:R-:W-:-:S03]  /*00f0*/  ISETP.GE.AND P0, PT, R7, 0x4700, PT ;  /* 0x000047000700780c */ /* 0x000fc60003f06270 */
[----:B------:R-:W-:Y:S01]  /*0100*/  IMAD.HI R2, R5, -0x193d4bb7, R4 ;  /* 0xe6c2b44905027827 */ /* 0x000fe200078e0204 */
[----:B------:R-:W-:-:S04]  /*0110*/  SHF.R.U32.HI R3, RZ, 0x1f, R0 ;  /* 0x0000001fff037819 */ /* 0x000fc80000011600 */
[----:B------:R-:W-:Y:S02]  /*0120*/  SHF.R.U32.HI R11, RZ, 0x1f, R2 ;  /* 0x0000001fff0b7819 */ /* 0x000fe40000011602 */
[----:B------:R-:W-:Y:S01]  /*0130*/  LEA.HI.SX32 R3, R0, R3, 0x1a ;  /* 0x0000000300037211 */ /* 0x000fe200078fd2ff */
[----:B------:R-:W-:Y:S01]  /*0140*/  HFMA2.MMA R0, -RZ, RZ, 0, 0 ;  /* 0x00000000ff007435 */ /* 0x000fe200000001ff */
[----:B------:R-:W-:-:S03]  /*0150*/  LEA.HI.SX32 R11, R2, R11, 0x1a ;  /* 0x0000000b020b7211 */ /* 0x000fc600078fd2ff */
[----:B------:R-:W-:Y:S02]  /*0160*/  IMAD R3, R3, -0x47, R7 ;  /* 0xffffffb903037824 */ /* 0x000fe400078e0207 */
[----:B------:R-:W-:Y:S02]  /*0170*/  IMAD R2, R11, -0x47, R5 ;  /* 0xffffffb90b027824 */ /* 0x000fe400078e0205 */
[C-C-:B--2---:R-:W-:Y:S01]  /*0180*/  IMAD.WIDE R14, R3.reuse, 0x4, R8.reuse ;  /* 0x00000004030e7825 */ /* 0x144fe200078e0208 */
[----:B------:R-:W1:Y:S03]  /*0190*/  LDC.64 R10, c[0x0][0x230] ;  /* 0x00008c00ff0a7b82 */ /* 0x000e660000000a00 */
[----:B------:R-:W-:Y:S01]  /*01a0*/  IMAD.WIDE R18, R2, 0x4, R8 ;  /* 0x0000000402127825 */ /* 0x000fe200078e0208 */
[----:B------:R2:W3:Y:S04]  /*01b0*/  @!P0 LDG.E.EL R0, desc[UR4][R14.64] ;  /* 0x000000040e008981 */ /* 0x0004e8000c2e1900 */
[----:B------:R1:W3:Y:S01]  /*01c0*/  @!P0 LDG.E.EL R4, desc[UR4][R18.64] ;  /* 0x0000000412048981 */ /* 0x0002e2000c2e1900 */
[----:B------:R-:W1:Y:S01]  /*01d0*/  LDC.64 R8, c[0x0][0x220] ;  /* 0x00008800ff087b82 */ /* 0x000e620000000a00 */
[----:B------:R-:W-:Y:S01]  /*01e0*/  MOV R5, RZ ;  /* 0x000000ff00057202 */ /* 0x000fe20000000f00 */
[----:B----4-:R-:W-:Y:S01]  /*01f0*/  IMAD.WIDE R24, R3, 0x4, R16 ;  /* 0x0000000403187825 */ /* 0x010fe200078e0210 */
[----:B--2---:R-:W-:-:S03]  /*0200*/  CS2R R14, SRZ ;  /* 0x00000000000e7805 */ /* 0x004fc6000001ff00 */
[----:B------:R-:W-:Y:S01]  /*0210*/  IMAD.WIDE R16, R2, 0x4, R16 ;  /* 0x0000000402107825 */ /* 0x000fe200078e0210 */
[----:B------:R-:W-:Y:S01]  /*0220*/  CS2R R22, SRZ ;  /* 0x0000000000167805 */ /* 0x000fe2000001ff00 */
[----:B------:R2:W4:Y:S02]  /*0230*/  @!P0 LDG.E.EL R5, desc[UR4][R24.64] ;  /* 0x0000000418058981 */ /* 0x000524000c2e1900 */
[----:B-----5:R-:W-:Y:S02]  /*0240*/  IMAD.WIDE R20, R7, 0x4, R20 ;  /* 0x0000000407147825 */ /* 0x020fe400078e0214 */
[----:B------:R-:W5:Y:S04]  /*0250*/  @!P0 LDG.E.EL R6, desc[UR4][R16.64] ;  /* 0x0000000410068981 */ /* 0x000f68000c2e1900 */
[----:B------:R-:W4:Y:S01]  /*0260*/  @!P0 LDG.E.64 R14, desc[UR4][R20.64] ;  /* 0x00000004140e8981 */ /* 0x000f22000c1e1b00 */
[----:B0-----:R-:W-:-:S04]  /*0270*/  IMAD.WIDE R26, R3, 0x4, R12 ;  /* 0x00000004031a7825 */ /* 0x001fc800078e020c */
[----:B-1----:R-:W-:-:S04]  /*0280*/  IMAD.WIDE R18, R3, 0x4, R8 ;  /* 0x0000000403127825 */ /* 0x002fc800078e0208 */
[C---:B------:R-:W-:Y:S01]  /*0290*/  IMAD.WIDE R8, R2.reuse, 0x4, R8 ;  /* 0x0000000402087825 */ /* 0x040fe200078e0208 */
[----:B------:R-:W5:Y:S03]  /*02a0*/  @!P0 LDG.E.EL R23, desc[UR4][R18.64] ;  /* 0x0000000412178981 */ /* 0x000f66000c2e1900 */
[--C-:B--2---:R-:W-:Y:S01]  /*02b0*/  IMAD.WIDE R24, R3, 0x4, R10.reuse ;  /* 0x0000000403187825 */ /* 0x104fe200078e020a */
[----:B------:R-:W2:Y:S01]  /*02c0*/  @!P0 LDG.E.EL R22, desc[UR4][R8.64] ;  /* 0x0000000408168981 */ /* 0x000ea2000c2e1900 */
[----:B------:R-:W-:Y:S02]  /*02d0*/  CS2R R28, SRZ ;  /* 0x00000000001c7805 */ /* 0x000fe4000001ff00 */
[----:B------:R-:W-:-:S04]  /*02e0*/  IMAD.WIDE R10, R2, 0x4, R10 ;  /* 0x00000004020a7825 */ /* 0x000fc800078e020a */
[----:B------:R-:W-:Y:S01]  /*02f0*/  IMAD.WIDE R2, R2, 0x4, R12 ;  /* 0x0000000402027825 */ /* 0x000fe200078e020c */
[----:B------:R-:W-:Y:S01]  /*0300*/  CS2R R12, SRZ ;  /* 0x00000000000c7805 */ /* 0x000fe2000001ff00 */
[----:B------:R-:W2:Y:S04]  /*0310*/  @!P0 LDG.E.EL R28, desc[UR4][R24.64] ;  /* 0x00000004181c8981 */ /* 0x000ea8000c2e1900 */
[----:B------:R-:W2:Y:S04]  /*0320*/  @!P0 LDG.E.EL R29, desc[UR4][R26.64] ;  /* 0x000000041a1d8981 */ /* 0x000ea8000c2e1900 */
[----:B------:R-:W2:Y:S04]  /*0330*/  @!P0 LDG.E.EL R12, desc[UR4][R10.64] ;  /* 0x000000040a0c8981 */ /* 0x000ea8000c2e1900 */
[----:B------:R0:W2:Y:S02]  /*0340*/  @!P0 LDG.E.EL R13, desc[UR4][R2.64] ;  /* 0x00000004020d8981 */ /* 0x0000a4000c2e1900 */
[----:B0-----:R-:W-:Y:S01]  /*0350*/  HFMA2.MMA R2, -RZ, RZ, 1.625, 0 ;  /* 0x3e800000ff027435 */ /* 0x001fe200000001ff */
[----:B---3--:R-:W-:Y:S01]  /*0360*/  FADD R0, R0, 9.9999997473787516356e-06 ;  /* 0x3727c5ac00007421 */ /* 0x008fe20000000000 */
[----:B------:R-:W-:-:S03]  /*0370*/  FADD R4, R4, 9.9999997473787516356e-06 ;  /* 0x3727c5ac04047421 */ /* 0x000fc60000000000 */
[----:B------:R-:W0:Y:S08]  /*0380*/  MUFU.SQRT R8, R0 ;  /* 0x0000000000087308 */ /* 0x000e300000002000 */
[----:B------:R-:W1:Y:S01]  /*0390*/  MUFU.SQRT R9, R4 ;  /* 0x0000000400097308 */ /* 0x000e620000002000 */
[C---:B0-----:R-:W-:Y:S02]  /*03a0*/  FSETP.GT.AND P1, PT, R8.reuse, 8.50705917302346158658e+37, PT ;  /* 0x7e8000000800780b */ /* 0x041fe40003f24000 */
[----:B------:R-:W-:-:S02]  /*03b0*/  FSETP.GEU.AND P3, PT, R8, 1.175494350822287508e-38, PT ;  /* 0x008000000800780b */ /* 0x000fc40003f6e000 */
[C---:B-1----:R-:W-:Y:S02]  /*03c0*/  FSETP.GT.AND P2, PT, R9.reuse, 8.50705917302346158658e+37, PT ;  /* 0x7e8000000900780b */ /* 0x042fe40003f44000 */
[----:B------:R-:W-:-:S07]  /*03d0*/  FSETP.GEU.AND P4, PT, R9, 1.175494350822287508e-38, PT ;  /* 0x008000000900780b */ /* 0x000fce0003f8e000 */
[----:B------:R-:W-:-:S04]  /*03e0*/  @P1 FMUL R8, R8, 0.25 ;  /* 0x3e80000008081820 */ /* 0x000fc80000400000 */
[----:B------:R-:W-:Y:S01]  /*03f0*/  @!P3 FMUL R8, R8, 16777216 ;  /* 0x4b8000000808b820 */ /* 0x000fe20000400000 */
[----:B------:R-:W-:-:S04]  /*0400*/  @P2 FMUL R9, R9, 0.25 ;  /* 0x3e80000009092820 */ /* 0x000fc80000400000 */
[----:B------:R-:W-:Y:S01]  /*0410*/  @!P4 FMUL R9, R9, 16777216 ;  /* 0x4b8000000909c820 */ /* 0x000fe20000400000 */
[----:B------:R-:W0:Y:S01]  /*0420*/  MUFU.RCP R8, R8 ;  /* 0x0000000800087308 */ /* 0x000e220000001000 */
[----:B------:R-:W-:-:S07]  /*0430*/  FSEL R3, R2, 1, P1 ;  /* 0x3f80000002037808 */ /* 0x000fce0000800000 */
[----:B------:R-:W1:Y:S01]  /*0440*/  MUFU.RCP R9, R9 ;  /* 0x0000000900097308 */ /* 0x000e620000001000 */
[----:B------:R-:W-:Y:S01]  /*0450*/  FSEL R2, R2, 1, P2 ;  /* 0x3f80000002027808 */ /* 0x000fe20001000000 */
[----:B------:R-:W-:Y:S01]  /*0460*/  @!P3 FMUL R3, R3, 16777216 ;  /* 0x4b8000000303b820 */ /* 0x000fe20000400000 */
[----:B----4-:R-:W-:Y:S01]  /*0470*/  FADD R14, R5, R14 ;  /* 0x0000000e050e7221 */ /* 0x010fe20000000000 */
[----:B-----5:R-:W-:Y:S02]  /*0480*/  FADD R15, R6, R15 ;  /* 0x0000000f060f7221 */ /* 0x020fe40000000000 */
[----:B------:R-:W-:Y:S01]  /*0490*/  @!P4 FMUL R2, R2, 16777216 ;  /* 0x4b8000000202c820 */ /* 0x000fe20000400000 */
[----:B0-----:R-:W-:Y:S01]  /*04a0*/  FMUL R0, R8, R3 ;  /* 0x0000000308007220 */ /* 0x001fe20000400000 */
[----:B------:R-:W-:Y:S01]  /*04b0*/  FADD R23, R14, -R23 ;  /* 0x800000170e177221 */ /* 0x000fe20000000000 */
[----:B--2---:R-:W-:Y:S01]  /*04c0*/  FADD R22, R15, -R22 ;  /* 0x800000160f167221 */ /* 0x004fe20000000000 */
[----:B-1----:R-:W-:-:S02]  /*04d0*/  FMUL R3, R9, R2 ;  /* 0x0000000209037220 */ /* 0x002fc40000400000 */
[----:B------:R-:W-:Y:S02]  /*04e0*/  FMUL R0, R23, R0 ;  /* 0x0000000017007220 */ /* 0x000fe40000400000 */
[----:B------:R-:W-:Y:S02]  /*04f0*/  FMUL R22, R22, R3 ;  /* 0x0000000316167220 */ /* 0x000fe40000400000 */
[----:B------:R-:W-:Y:S01]  /*0500*/  FFMA R0, R0, R28, R29 ;  /* 0x0000001c00007223 */ /* 0x000fe2000000001d */
[----:B------:R-:W0:Y:S01]  /*0510*/  LDC.64 R2, c[0x0][0x240] ;  /* 0x00009000ff027b82 */ /* 0x000e220000000a00 */
[----:B------:R-:W-:-:S03]  /*0520*/  FFMA R12, R22, R12, R13 ;  /* 0x0000000c160c7223 */ /* 0x000fc6000000000d */
[----:B------:R-:W-:Y:S02]  /*0530*/  FSETP.GTU.AND P1, PT, R0, RZ, PT ;  /* 0x000000ff0000720b */ /* 0x000fe40003f2c000 */
[----:B------:R-:W-:Y:S02]  /*0540*/  FSETP.GTU.AND P2, PT, R12, RZ, PT ;  /* 0x000000ff0c00720b */ /* 0x000fe40003f4c000 */
[----:B------:R-:W-:Y:S02]  /*0550*/  FSEL R4, R0, RZ, P1 ;  /* 0x000000ff00047208 */ /* 0x000fe40000800000 */
[----:B------:R-:W-:Y:S02]  /*0560*/  FSEL R5, R12, RZ, P2 ;  /* 0x000000ff0c057208 */ /* 0x000fe40001000000 */
[C---:B------:R-:W-:Y:S02]  /*0570*/  FSETP.GEU.AND P1, PT, R4.reuse, 6, PT ;  /* 0x40c000000400780b */ /* 0x040fe40003f2e000 */
[----:B------:R-:W-:Y:S01]  /*0580*/  FSETP.GEU.AND P2, PT, R5, 6, PT ;  /* 0x40c000000500780b */ /* 0x000fe20003f4e000 */
[----:B------:R1:W-:Y:S01]  /*0590*/  @!P0 STG.E.64 desc[UR4][R20.64], R14 ;  /* 0x0000000e14008986 */ /* 0x0003e2000c101b04 */
[----:B------:R-:W-:-:S02]  /*05a0*/  FSETP.NAN.AND P3, PT, R4, R4, PT ;  /* 0x000000040400720b */ /* 0x000fc40003f68000 */
[----:B------:R-:W-:Y:S01]  /*05b0*/  FSETP.NAN.AND P4, PT, R5, R5, PT ;  /* 0x000000050500720b */ /* 0x000fe20003f88000 */
[----:B0-----:R-:W-:-:S06]  /*05c0*/  IMAD.WIDE R6, R7, 0x4, R2 ;  /* 0x0000000407067825 */ /* 0x001fcc00078e0202 */
[----:B------:R-:W-:Y:S02]  /*05d0*/  @P1 SEL R4, R4, 0x40c00000, P3 ;  /* 0x40c0000004041807 */ /* 0x000fe40001800000 */
[----:B------:R-:W-:Y:S01]  /*05e0*/  @P2 SEL R5, R5, 0x40c00000, P4 ;  /* 0x40c0000005052807 */ /* 0x000fe20002000000 */
[----:B------:R-:W-:Y:S06]  /*05f0*/  @P0 EXIT ;  /* 0x000000000000094d */ /* 0x000fec0003800000 */
[----:B------:R-:W-:Y:S01]  /*0600*/  STG.E.64 desc[UR4][R6.64], R4 ;  /* 0x0000000406007986 */ /* 0x000fe2000c101b04 */
[----:B------:R-:W-:Y:S05]  /*0610*/  EXIT ;  /* 0x000000000000794d */ /* 0x000fea0003800000 */
.L_x_0:
[----:B------:R-:W-:-:S00]  /*0620*/  BRA `(.L_x_0) ;  /* 0xfffffffc00fc7947 */ /* 0x000fc0000383ffff */
[----:B------:R-:W-:-:S00]  /*0630*/  NOP ;  /* 0x0000000000007918 */ /* 0x000fc00000000000 */
        /* <DEDUP_REMOVED lines=12> */
.L_x_1:


//--------------------- .nv.global.init           --------------------------
	.section	.nv.global.init,"aw",@progbits
.nv.global.init:
	.type		_$_str,@object
	.size		_$_str,(_$_str_$_2 - _$_str)
_$_str:
        /*0000*/ 	.byte	0x5f, 0x5f, 0x43, 0x55, 0x44, 0x41, 0x5f, 0x46, 0x54, 0x5a, 0x00
	.type		_$_str_$_2,@object
	.size		_$_str_$_2,(.L_1 - _$_str_$_2)
_$_str_$_2:
        /*000b*/ 	.byte	0x5f, 0x5f, 0x43, 0x55, 0x44, 0x41, 0x5f, 0x50, 0x52, 0x45, 0x43, 0x5f, 0x53, 0x51, 0x52, 0x54
        /*001b*/ 	.byte	0x00
.L_1:


//--------------------- .nv.constant0.triton_poi_fused__native_batch_norm_legit_no_training_convolution_hardtanh_33 --------------------------
	.section	.nv.constant0.triton_poi_fused__native_batch_norm_legit_no_training_convolution_hardtanh_33,"a",@progbits
	.sectionflags	@""
	.align	4
.nv.constant0.triton_poi_fused__native_batch_norm_legit_no_training_convolution_hardtanh_33:
	.zero		588
